	.headerflags	@"EF_CUDA_TEXMODE_UNIFIED EF_CUDA_64BIT_ADDRESS EF_CUDA_ACCELERATORS EF_CUDA_SM90 EF_CUDA_VIRTUAL_SM(EF_CUDA_SM90)"
	.elftype	@"ET_EXEC"


//--------------------- .nv.info                  --------------------------
	.section	.nv.info,"",@"SHT_CUDA_INFO"
	.align	4


	//----- nvinfo : EIATTR_REGCOUNT
	.align		4
        /*0000*/ 	.byte	0x04, 0x2f
        /*0002*/ 	.short	(.L_2 - .L_1)
	.align		4
.L_1:
        /*0004*/ 	.word	index@(triton_poi_fused_native_group_norm_relu_25)
        /*0008*/ 	.word	0x00000024


	//----- nvinfo : EIATTR_MIN_STACK_SIZE
	.align		4
.L_2:
        /*000c*/ 	.byte	0x04, 0x12
        /*000e*/ 	.short	(.L_4 - .L_3)
	.align		4
.L_3:
        /*0010*/ 	.word	index@(triton_poi_fused_native_group_norm_relu_25)
        /*0014*/ 	.word	0x00000000


	//----- nvinfo : EIATTR_FRAME_SIZE
	.align		4
.L_4:
        /*0018*/ 	.byte	0x04, 0x11
        /*001a*/ 	.short	(.L_6 - .L_5)
	.align		4
.L_5:
        /*001c*/ 	.word	index@(triton_poi_fused_native_group_norm_relu_25)
        /*0020*/ 	.word	0x00000000


	//----- nvinfo : EIATTR_MIN_STACK_SIZE
	.align		4
.L_6:
        /*0024*/ 	.byte	0x04, 0x12
        /*0026*/ 	.short	(.L_8 - .L_7)
	.align		4
.L_7:
        /*0028*/ 	.word	index@(triton_poi_fused_native_group_norm_relu_25)
        /*002c*/ 	.word	0x00000000
.L_8:


//--------------------- .nv.info.triton_poi_fused_native_group_norm_relu_25 --------------------------
	.section	.nv.info.triton_poi_fused_native_group_norm_relu_25,"",@"SHT_CUDA_INFO"
	.sectionflags	@""
	.align	4


	//----- nvinfo : EIATTR_CUDA_API_VERSION
	.align		4
        /*0000*/ 	.byte	0x04, 0x37
        /*0002*/ 	.short	(.L_10 - .L_9)
.L_9:
        /*0004*/ 	.word	0x0000007c


	//----- nvinfo : EIATTR_KPARAM_INFO
	.align		4
.L_10:
        /*0008*/ 	.byte	0x04, 0x17
        /*000a*/ 	.short	(.L_12 - .L_11)
.L_11:
        /*000c*/ 	.word	0x00000000
        /*0010*/ 	.short	0x0006
        /*0012*/ 	.short	0x0030
        /*0014*/ 	.byte	0x00, 0xf0, 0x11, 0x00


	//----- nvinfo : EIATTR_KPARAM_INFO
	.align		4
.L_12:
        /*0018*/ 	.byte	0x04, 0x17
        /*001a*/ 	.short	(.L_14 - .L_13)
.L_13:
        /*001c*/ 	.word	0x00000000
        /*0020*/ 	.short	0x0005
        /*0022*/ 	.short	0x0028
        /*0024*/ 	.byte	0x00, 0xf4, 0x21, 0x00


	//----- nvinfo : EIATTR_KPARAM_INFO
	.align		4
.L_14:
        /*0028*/ 	.byte	0x04, 0x17
        /*002a*/ 	.short	(.L_16 - .L_15)
.L_15:
        /*002c*/ 	.word	0x00000000
        /*0030*/ 	.short	0x0004
        /*0032*/ 	.short	0x0020
        /*0034*/ 	.byte	0x00, 0xf4, 0x21, 0x00


	//----- nvinfo : EIATTR_KPARAM_INFO
	.align		4
.L_16:
        /*0038*/ 	.byte	0x04, 0x17
        /*003a*/ 	.short	(.L_18 - .L_17)
.L_17:
        /*003c*/ 	.word	0x00000000
        /*0040*/ 	.short	0x0003
        /*0042*/ 	.short	0x0018
        /*0044*/ 	.byte	0x00, 0xf4, 0x21, 0x00


	//----- nvinfo : EIATTR_KPARAM_INFO
	.align		4
.L_18:
        /*0048*/ 	.byte	0x04, 0x17
        /*004a*/ 	.short	(.L_20 - .L_19)
.L_19:
        /*004c*/ 	.word	0x00000000
        /*0050*/ 	.short	0x0002
        /*0052*/ 	.short	0x0010
        /*0054*/ 	.byte	0x00, 0xf4, 0x21, 0x00


	//----- nvinfo : EIATTR_KPARAM_INFO
	.align		4
.L_20:
        /*0058*/ 	.byte	0x04, 0x17
        /*005a*/ 	.short	(.L_22 - .L_21)
.L_21:
        /*005c*/ 	.word	0x00000000
        /*0060*/ 	.short	0x0001
        /*0062*/ 	.short	0x0008
        /*0064*/ 	.byte	0x00, 0xf4, 0x21, 0x00


	//----- nvinfo : EIATTR_KPARAM_INFO
	.align		4
.L_22:
        /*0068*/ 	.byte	0x04, 0x17
        /*006a*/ 	.short	(.L_24 - .L_23)
.L_23:
        /*006c*/ 	.word	0x00000000
        /*0070*/ 	.short	0x0000
        /*0072*/ 	.short	0x0000
        /*0074*/ 	.byte	0x00, 0xf4, 0x21, 0x00


	//----- nvinfo : EIATTR_SPARSE_MMA_MASK
	.align		4
.L_24:
        /*0078*/ 	.byte	0x03, 0x50
        /*007a*/ 	.short	0x0000


	//----- nvinfo : EIATTR_MAXREG_COUNT
	.align		4
        /*007c*/ 	.byte	0x03, 0x1b
        /*007e*/ 	.short	0x00ff


	//----- nvinfo : EIATTR_EXIT_INSTR_OFFSETS
	.align		4
        /*0080*/ 	.byte	0x04, 0x1c
        /*0082*/ 	.short	(.L_26 - .L_25)


	//   ....[0]....
.L_25:
        /*0084*/ 	.word	0x00000a90


	//----- nvinfo : EIATTR_REQNTID
	.align		4
.L_26:
        /*0088*/ 	.byte	0x04, 0x10
        /*008a*/ 	.short	(.L_28 - .L_27)
.L_27:
        /*008c*/ 	.word	0x00000080
        /*0090*/ 	.word	0x00000001
        /*0094*/ 	.word	0x00000001


	//----- nvinfo : EIATTR_CBANK_PARAM_SIZE
	.align		4
.L_28:
        /*0098*/ 	.byte	0x03, 0x19
        /*009a*/ 	.short	0x0034


	//----- nvinfo : EIATTR_PARAM_CBANK
	.align		4
        /*009c*/ 	.byte	0x04, 0x0a
        /*009e*/ 	.short	(.L_30 - .L_29)
	.align		4
.L_29:
        /*00a0*/ 	.word	index@(.nv.constant0.triton_poi_fused_native_group_norm_relu_25)
        /*00a4*/ 	.short	0x0210
        /*00a6*/ 	.short	0x0034


	//----- nvinfo : EIATTR_SW_WAR
	.align		4
.L_30:
        /*00a8*/ 	.byte	0x04, 0x36
        /*00aa*/ 	.short	(.L_32 - .L_31)
.L_31:
        /*00ac*/ 	.word	0x00000008
.L_32:


//--------------------- .nv.callgraph             --------------------------
	.section	.nv.callgraph,"",@"SHT_CUDA_CALLGRAPH"
	.align	4
	.sectionentsize	8
	.align		4
        /*0000*/ 	.word	0x00000000
	.align		4
        /*0004*/ 	.word	0xffffffff
	.align		4
        /*0008*/ 	.word	0x00000000
	.align		4
        /*000c*/ 	.word	0xfffffffe
	.align		4
        /*0010*/ 	.word	0x00000000
	.align		4
        /*0014*/ 	.word	0xfffffffd
	.align		4
        /*0018*/ 	.word	0x00000000
	.align		4
        /*001c*/ 	.word	0xfffffffc


//--------------------- .nv.constant4             --------------------------
	.section	.nv.constant4,"a",@progbits
	.align	8
	.align		8
.nv.constant4:
        /*0000*/ 	.dword	_$_str


//--------------------- .text.triton_poi_fused_native_group_norm_relu_25 --------------------------
	.section	.text.triton_poi_fused_native_group_norm_relu_25,"ax",@progbits
	.align	128
        .global         triton_poi_fused_native_group_norm_relu_25
        .type           triton_poi_fused_native_group_norm_relu_25,@function
        .size           triton_poi_fused_native_group_norm_relu_25,(.L_x_1 - triton_poi_fused_native_group_norm_relu_25)
        .other          triton_poi_fused_native_group_norm_relu_25,@"STO_CUDA_ENTRY STV_DEFAULT"
triton_poi_fused_native_group_norm_relu_25:
.text.triton_poi_fused_native_group_norm_relu_25:
[----:B------:R-:W-:Y:S01]  /*0000*/  LDC R1, c[0x0][0x28] ;  /* 0x00000a00ff017b82 */ /* 0x000fe20000000800 */
[----:B------:R-:W1:Y:S01]  /*0010*/  S2R R0, SR_TID.X ;  /* 0x0000000000007919 */ /* 0x000e620000002100 */
[----:B------:R-:W-:Y:S01]  /*0020*/  ULDC.64 UR4, c[0x0][0x208] ;  /* 0x0000820000047ab9 */ /* 0x000fe20000000a00 */
[----:B------:R-:W2:Y:S01]  /*0030*/  S2R R3, SR_CTAID.X ;  /* 0x0000000000037919 */ /* 0x000ea20000002500 */
[----:B-1----:R-:W-:Y:S01]  /*0040*/  IMAD.SHL.U32 R0, R0, 0x4, RZ ;  /* 0x0000000400007824 */ /* 0x002fe200078e00ff */
[----:B--2---:R-:W-:-:S04]  /*0050*/  SHF.R.S32.HI R25, RZ, 0x15, R3 ;  /* 0x00000015ff197819 */ /* 0x004fc80000011403 */
[----:B------:R-:W-:Y:S02]  /*0060*/  LOP3.LUT R0, R0, 0x1fc, RZ, 0xc0, !PT ;  /* 0x000001fc00007812 */ /* 0x000fe400078ec0ff */
[----:B------:R-:W-:-:S03]  /*0070*/  SGXT R25, R25, 0x1 ;  /* 0x000000011919781a */ /* 0x000fc60000000200 */
[----:B------:R-:W-:-:S04]  /*0080*/  IMAD R0, R3, 0x400, R0 ;  /* 0x0000040003007824 */ /* 0x000fc800078e0200 */
[----:B------:R-:W-:Y:S01]  /*0090*/  VIADD R4, R0, 0x2 ;  /* 0x0000000200047836 */ /* 0x000fe20000000000 */
[----:B------:R-:W-:Y:S02]  /*00a0*/  IADD3 R2, R0, 0x1, RZ ;  /* 0x0000000100027810 */ /* 0x000fe40007ffe0ff */
[C---:B------:R-:W-:Y:S02]  /*00b0*/  LEA.HI R3, R25.reuse, R0, RZ, 0x8 ;  /* 0x0000000019037211 */ /* 0x040fe400078f40ff */
[C---:B------:R-:W-:Y:S02]  /*00c0*/  LEA.HI R5, R25.reuse, R2, RZ, 0x8 ;  /* 0x0000000219057211 */ /* 0x040fe400078f40ff */
[----:B------:R-:W-:Y:S02]  /*00d0*/  LEA.HI R6, R25, R4, RZ, 0x8 ;  /* 0x0000000419067211 */ /* 0x000fe400078f40ff */
[----:B------:R-:W-:Y:S02]  /*00e0*/  LOP3.LUT R3, R3, 0xffffff00, RZ, 0xc0, !PT ;  /* 0xffffff0003037812 */ /* 0x000fe400078ec0ff */
[----:B------:R-:W-:-:S02]  /*00f0*/  LOP3.LUT R5, R5, 0xff00, RZ, 0xc0, !PT ;  /* 0x0000ff0005057812 */ /* 0x000fc400078ec0ff */
[----:B------:R-:W-:Y:S01]  /*0100*/  LOP3.LUT R7, R6, 0xff00, RZ, 0xc0, !PT ;  /* 0x0000ff0006077812 */ /* 0x000fe200078ec0ff */
[----:B------:R-:W-:Y:S01]  /*0110*/  IMAD.IADD R12, R0, 0x1, -R3 ;  /* 0x00000001000c7824 */ /* 0x000fe200078e0a03 */
[----:B------:R-:W-:Y:S02]  /*0120*/  IADD3 R5, R2, -R5, RZ ;  /* 0x8000000502057210 */ /* 0x000fe40007ffe0ff */
[----:B------:R-:W-:Y:S01]  /*0130*/  LEA.HI R18, R25, R0, RZ, 0x10 ;  /* 0x0000000019127211 */ /* 0x000fe200078f80ff */
[----:B------:R-:W-:Y:S01]  /*0140*/  IMAD.IADD R7, R4, 0x1, -R7 ;  /* 0x0000000104077824 */ /* 0x000fe200078e0a07 */
[----:B------:R-:W-:Y:S02]  /*0150*/  PRMT R2, R12, 0x9910, RZ ;  /* 0x000099100c027816 */ /* 0x000fe400000000ff */
[----:B------:R-:W-:Y:S02]  /*0160*/  PRMT R3, R5, 0x9910, RZ ;  /* 0x0000991005037816 */ /* 0x000fe400000000ff */
[----:B------:R-:W-:-:S02]  /*0170*/  PRMT R4, R7, 0x9910, RZ ;  /* 0x0000991007047816 */ /* 0x000fc400000000ff */
[----:B------:R-:W-:Y:S02]  /*0180*/  SHF.R.S32.HI R2, RZ, 0xf, R2 ;  /* 0x0000000fff027819 */ /* 0x000fe40000011402 */
[----:B------:R-:W-:Y:S02]  /*0190*/  SHF.R.S32.HI R3, RZ, 0xf, R3 ;  /* 0x0000000fff037819 */ /* 0x000fe40000011403 */
[----:B------:R-:W-:Y:S02]  /*01a0*/  SHF.R.S32.HI R4, RZ, 0xf, R4 ;  /* 0x0000000fff047819 */ /* 0x000fe40000011404 */
[----:B------:R-:W-:Y:S02]  /*01b0*/  LOP3.LUT R9, R2, 0xffff, RZ, 0xc0, !PT ;  /* 0x0000ffff02097812 */ /* 0x000fe400078ec0ff */
[----:B------:R-:W-:Y:S02]  /*01c0*/  LOP3.LUT R2, R3, 0xffff, RZ, 0xc0, !PT ;  /* 0x0000ffff03027812 */ /* 0x000fe400078ec0ff */
[----:B------:R-:W-:-:S02]  /*01d0*/  LOP3.LUT R8, R4, 0xffff, RZ, 0xc0, !PT ;  /* 0x0000ffff04087812 */ /* 0x000fc400078ec0ff */
[----:B------:R-:W-:Y:S02]  /*01e0*/  LEA.HI R5, R2, R5, RZ, 0x15 ;  /* 0x0000000502057211 */ /* 0x000fe400078fa8ff */
[----:B------:R-:W-:Y:S01]  /*01f0*/  LEA.HI R8, R8, R7, RZ, 0x15 ;  /* 0x0000000708087211 */ /* 0x000fe200078fa8ff */
[----:B------:R-:W1:Y:S01]  /*0200*/  LDC.64 R2, c[0x0][0x218] ;  /* 0x00008600ff027b82 */ /* 0x000e620000000a00 */
[----:B------:R-:W-:Y:S02]  /*0210*/  LEA.HI R4, R9, R12, RZ, 0x15 ;  /* 0x0000000c09047211 */ /* 0x000fe400078fa8ff */
[----:B------:R-:W-:Y:S02]  /*0220*/  PRMT R5, R5, 0x9910, RZ ;  /* 0x0000991005057816 */ /* 0x000fe400000000ff */
[----:B------:R-:W-:Y:S02]  /*0230*/  PRMT R4, R4, 0x9910, RZ ;  /* 0x0000991004047816 */ /* 0x000fe400000000ff */
[----:B------:R-:W-:Y:S01]  /*0240*/  SHF.R.S32.HI R5, RZ, 0x5, R5 ;  /* 0x00000005ff057819 */ /* 0x000fe20000011405 */
[----:B------:R-:W2:Y:S01]  /*0250*/  LDC.64 R6, c[0x0][0x210] ;  /* 0x00008400ff067b82 */ /* 0x000ea20000000a00 */
[----:B------:R-:W-:-:S02]  /*0260*/  SHF.R.S32.HI R4, RZ, 0x5, R4 ;  /* 0x00000005ff047819 */ /* 0x000fc40000011404 */
[----:B------:R-:W-:Y:S02]  /*0270*/  SHF.R.S32.HI R14, RZ, 0x10, R18 ;  /* 0x00000010ff0e7819 */ /* 0x000fe40000011412 */
[----:B------:R-:W-:Y:S02]  /*0280*/  PRMT R29, R4, 0x9910, RZ ;  /* 0x00009910041d7816 */ /* 0x000fe400000000ff */
[----:B------:R-:W-:Y:S02]  /*0290*/  PRMT R24, R5, 0x9910, RZ ;  /* 0x0000991005187816 */ /* 0x000fe400000000ff */
[----:B------:R-:W-:Y:S01]  /*02a0*/  PRMT R8, R8, 0x9910, RZ ;  /* 0x0000991008087816 */ /* 0x000fe200000000ff */
[C---:B------:R-:W-:Y:S01]  /*02b0*/  IMAD R19, R14.reuse, 0x8, R29 ;  /* 0x000000080e137824 */ /* 0x040fe200078e021d */
[----:B------:R-:W-:Y:S02]  /*02c0*/  LEA R27, R14, R24, 0x3 ;  /* 0x000000180e1b7211 */ /* 0x000fe400078e18ff */
[----:B------:R-:W-:Y:S01]  /*02d0*/  SHF.R.S32.HI R8, RZ, 0x5, R8 ;  /* 0x00000005ff087819 */ /* 0x000fe20000011408 */
[----:B-1----:R-:W-:-:S03]  /*02e0*/  IMAD.WIDE R20, R19, 0x4, R2 ;  /* 0x0000000413147825 */ /* 0x002fc600078e0202 */
[----:B------:R-:W-:Y:S01]  /*02f0*/  PRMT R13, R8, 0x9910, RZ ;  /* 0x00009910080d7816 */ /* 0x000fe200000000ff */
[----:B------:R-:W-:Y:S02]  /*0300*/  IMAD.WIDE R22, R27, 0x4, R2 ;  /* 0x000000041b167825 */ /* 0x000fe400078e0202 */
[----:B------:R-:W3:Y:S02]  /*0310*/  LDG.E.EL R21, desc[UR4][R20.64] ;  /* 0x0000000414157981 */ /* 0x000ee4000c2e1900 */
[----:B--2---:R-:W-:Y:S02]  /*0320*/  IMAD.WIDE R6, R0, 0x4, R6 ;  /* 0x0000000400067825 */ /* 0x004fe400078e0206 */
[----:B------:R-:W2:Y:S01]  /*0330*/  LDG.E.EL R16, desc[UR4][R22.64] ;  /* 0x0000000416107981 */ /* 0x000ea2000c2e1900 */
[----:B------:R-:W-:Y:S01]  /*0340*/  IADD3 R26, R0, 0x3, RZ ;  /* 0x00000003001a7810 */ /* 0x000fe20007ffe0ff */
[----:B------:R-:W-:Y:S02]  /*0350*/  IMAD R15, R14, 0x8, R13 ;  /* 0x000000080e0f7824 */ /* 0x000fe400078e020d */
[----:B------:R-:W3:Y:S01]  /*0360*/  LDG.E.128 R8, desc[UR4][R6.64] ;  /* 0x0000000406087981 */ /* 0x000ee2000c1e1d00 */
[----:B------:R-:W-:Y:S01]  /*0370*/  LEA.HI R25, R25, R26, RZ, 0x8 ;  /* 0x0000001a19197211 */ /* 0x000fe200078f40ff */
[----:B------:R-:W-:-:S03]  /*0380*/  IMAD.WIDE R4, R15, 0x4, R2 ;  /* 0x000000040f047825 */ /* 0x000fc600078e0202 */
[----:B------:R-:W-:Y:S02]  /*0390*/  LOP3.LUT R25, R25, 0xff00, RZ, 0xc0, !PT ;  /* 0x0000ff0019197812 */ /* 0x000fe400078ec0ff */
[----:B------:R1:W4:Y:S03]  /*03a0*/  LDG.E.EL R17, desc[UR4][R4.64] ;  /* 0x0000000404117981 */ /* 0x000326000c2e1900 */
[----:B------:R-:W-:-:S05]  /*03b0*/  IMAD.IADD R25, R26, 0x1, -R25 ;  /* 0x000000011a197824 */ /* 0x000fca00078e0a19 */
[----:B------:R-:W-:-:S04]  /*03c0*/  PRMT R26, R25, 0x9910, RZ ;  /* 0x00009910191a7816 */ /* 0x000fc800000000ff */
[----:B------:R-:W-:-:S04]  /*03d0*/  SHF.R.S32.HI R26, RZ, 0xf, R26 ;  /* 0x0000000fff1a7819 */ /* 0x000fc8000001141a */
[----:B------:R-:W-:Y:S02]  /*03e0*/  LOP3.LUT R26, R26, 0xffff, RZ, 0xc0, !PT ;  /* 0x0000ffff1a1a7812 */ /* 0x000fe400078ec0ff */
[----:B-1----:R-:W-:Y:S02]  /*03f0*/  IADD3 R4, R18, 0x200, RZ ;  /* 0x0000020012047810 */ /* 0x002fe40007ffe0ff */
[----:B------:R-:W-:Y:S02]  /*0400*/  LEA.HI R25, R26, R25, RZ, 0x15 ;  /* 0x000000191a197211 */ /* 0x000fe400078fa8ff */
[----:B------:R-:W-:Y:S02]  /*0410*/  SHF.R.S32.HI R4, RZ, 0x10, R4 ;  /* 0x00000010ff047819 */ /* 0x000fe40000011404 */
[----:B------:R-:W-:-:S03]  /*0420*/  PRMT R5, R25, 0x9910, RZ ;  /* 0x0000991019057816 */ /* 0x000fc600000000ff */
[C---:B------:R-:W-:Y:S01]  /*0430*/  IMAD R24, R4.reuse, 0x8, R24 ;  /* 0x0000000804187824 */ /* 0x040fe200078e0218 */
[----:B------:R-:W-:Y:S01]  /*0440*/  SHF.R.S32.HI R5, RZ, 0x5, R5 ;  /* 0x00000005ff057819 */ /* 0x000fe20000011405 */
[C---:B------:R-:W-:Y:S01]  /*0450*/  IMAD R23, R4.reuse, 0x8, R29 ;  /* 0x0000000804177824 */ /* 0x040fe200078e021d */
[----:B------:R-:W-:Y:S01]  /*0460*/  LEA R22, R4, R13, 0x3 ;  /* 0x0000000d04167211 */ /* 0x000fe200078e18ff */
[----:B------:R-:W-:Y:S01]  /*0470*/  IMAD.WIDE R28, R24, 0x4, R2 ;  /* 0x00000004181c7825 */ /* 0x000fe200078e0202 */
[----:B------:R-:W-:-:S04]  /*0480*/  PRMT R25, R5, 0x9910, RZ ;  /* 0x0000991005197816 */ /* 0x000fc800000000ff */
[----:B------:R-:W-:Y:S02]  /*0490*/  LEA R5, R14, R25, 0x3 ;  /* 0x000000190e057211 */ /* 0x000fe400078e18ff */
[----:B------:R1:W5:Y:S02]  /*04a0*/  LDG.E.EL R14, desc[UR4][R28.64] ;  /* 0x000000041c0e7981 */ /* 0x000364000c2e1900 */
[----:B-1----:R-:W-:-:S05]  /*04b0*/  IMAD.WIDE R28, R22, 0x4, R2 ;  /* 0x00000004161c7825 */ /* 0x002fca00078e0202 */
[----:B------:R1:W4:Y:S02]  /*04c0*/  LDG.E.EL R13, desc[UR4][R28.64] ;  /* 0x000000041c0d7981 */ /* 0x000324000c2e1900 */
[----:B-1----:R-:W1:Y:S01]  /*04d0*/  LDC.64 R28, c[0x0][0x220] ;  /* 0x00008800ff1c7b82 */ /* 0x002e620000000a00 */
[----:B------:R-:W-:Y:S02]  /*04e0*/  IMAD R25, R4, 0x8, R25 ;  /* 0x0000000804197824 */ /* 0x000fe400078e0219 */
[----:B------:R-:W-:-:S04]  /*04f0*/  IMAD.WIDE R32, R23, 0x4, R2 ;  /* 0x0000000417207825 */ /* 0x000fc800078e0202 */
[--C-:B------:R-:W-:Y:S01]  /*0500*/  IMAD.WIDE R30, R5, 0x4, R2.reuse ;  /* 0x00000004051e7825 */ /* 0x100fe200078e0202 */
[----:B------:R-:W5:Y:S03]  /*0510*/  LDG.E.EL R20, desc[UR4][R32.64] ;  /* 0x0000000420147981 */ /* 0x000f66000c2e1900 */
[----:B------:R-:W-:Y:S01]  /*0520*/  IMAD.WIDE R2, R25, 0x4, R2 ;  /* 0x0000000419027825 */ /* 0x000fe200078e0202 */
[----:B------:R-:W5:Y:S05]  /*0530*/  LDG.E.EL R18, desc[UR4][R30.64] ;  /* 0x000000041e127981 */ /* 0x000f6a000c2e1900 */
[----:B------:R3:W5:Y:S01]  /*0540*/  LDG.E.EL R2, desc[UR4][R2.64] ;  /* 0x0000000402027981 */ /* 0x000762000c2e1900 */
[----:B-1----:R-:W-:-:S04]  /*0550*/  IMAD.WIDE R26, R27, 0x4, R28 ;  /* 0x000000041b1a7825 */ /* 0x002fc800078e021c */
[----:B------:R-:W-:-:S04]  /*0560*/  IMAD.WIDE R4, R5, 0x4, R28 ;  /* 0x0000000405047825 */ /* 0x000fc800078e021c */
[----:B---3--:R-:W-:Y:S01]  /*0570*/  FADD R3, R8, -R21 ;  /* 0x8000001508037221 */ /* 0x008fe20000000000 */
[----:B--2---:R-:W-:Y:S01]  /*0580*/  FADD R16, R9, -R16 ;  /* 0x8000001009107221 */ /* 0x004fe20000000000 */
[--C-:B------:R-:W-:Y:S01]  /*0590*/  IMAD.WIDE R8, R19, 0x4, R28.reuse ;  /* 0x0000000413087825 */ /* 0x100fe200078e021c */
[----:B------:R-:W2:Y:S04]  /*05a0*/  LDG.E.EL R21, desc[UR4][R26.64] ;  /* 0x000000041a157981 */ /* 0x000ea8000c2e1900 */
[----:B------:R1:W3:Y:S02]  /*05b0*/  LDG.E.EL R19, desc[UR4][R8.64] ;  /* 0x0000000408137981 */ /* 0x0002e4000c2e1900 */
[----:B-1----:R-:W-:-:S05]  /*05c0*/  IMAD.WIDE R8, R15, 0x4, R28 ;  /* 0x000000040f087825 */ /* 0x002fca00078e021c */
[----:B------:R1:W3:Y:S01]  /*05d0*/  LDG.E.EL R15, desc[UR4][R8.64] ;  /* 0x00000004080f7981 */ /* 0x0002e2000c2e1900 */
[----:B------:R-:W-:-:S03]  /*05e0*/  IMAD.WIDE R26, R23, 0x4, R28 ;  /* 0x00000004171a7825 */ /* 0x000fc600078e021c */
[----:B------:R-:W3:Y:S04]  /*05f0*/  LDG.E.EL R23, desc[UR4][R4.64] ;  /* 0x0000000404177981 */ /* 0x000ee8000c2e1900 */
[----:B------:R-:W3:Y:S01]  /*0600*/  LDG.E.EL R27, desc[UR4][R26.64] ;  /* 0x000000041a1b7981 */ /* 0x000ee2000c2e1900 */
[----:B-1----:R-:W-:-:S03]  /*0610*/  IMAD.WIDE R8, R24, 0x4, R28 ;  /* 0x0000000418087825 */ /* 0x002fc600078e021c */
[----:B------:R-:W3:Y:S04]  /*0620*/  LDG.E.128 R4, desc[UR4][R6.64+0x800] ;  /* 0x0008000406047981 */ /* 0x000ee8000c1e1d00 */
[----:B------:R1:W3:Y:S02]  /*0630*/  LDG.E.EL R24, desc[UR4][R8.64] ;  /* 0x0000000408187981 */ /* 0x0002e4000c2e1900 */
[----:B-1----:R-:W-:-:S04]  /*0640*/  IMAD.WIDE R8, R22, 0x4, R28 ;  /* 0x0000000416087825 */ /* 0x002fc800078e021c */
[----:B------:R-:W-:Y:S02]  /*0650*/  IMAD.WIDE R28, R25, 0x4, R28 ;  /* 0x00000004191c7825 */ /* 0x000fe400078e021c */
[----:B------:R1:W3:Y:S04]  /*0660*/  LDG.E.EL R25, desc[UR4][R8.64] ;  /* 0x0000000408197981 */ /* 0x0002e8000c2e1900 */
[----:B0-----:R0:W3:Y:S01]  /*0670*/  LDG.E.EL R26, desc[UR4][R28.64] ;  /* 0x000000041c1a7981 */ /* 0x0010e2000c2e1900 */
[----:B-1----:R-:W1:Y:S08]  /*0680*/  LDC.64 R8, c[0x0][0x228] ;  /* 0x00008a00ff087b82 */ /* 0x002e700000000a00 */
[----:B0-----:R-:W0:Y:S01]  /*0690*/  LDC.64 R28, c[0x0][0x230] ;  /* 0x00008c00ff1c7b82 */ /* 0x001e220000000a00 */
[----:B----4-:R-:W-:Y:S01]  /*06a0*/  FADD R17, R10, -R17 ;  /* 0x800000110a117221 */ /* 0x010fe20000000000 */
[----:B------:R-:W-:Y:S01]  /*06b0*/  HFMA2.MMA R10, -RZ, RZ, 0.625, 0 ;  /* 0x39000000ff0a7435 */ /* 0x000fe200000001ff */
[----:B-----5:R-:W-:Y:S01]  /*06c0*/  FADD R18, R11, -R18 ;  /* 0x800000120b127221 */ /* 0x020fe20000000000 */
[----:B-1----:R-:W-:-:S08]  /*06d0*/  IMAD.WIDE R8, R12, 0x4, R8 ;  /* 0x000000040c087825 */ /* 0x002fd000078e0208 */
[-C--:B--2---:R-:W-:Y:S01]  /*06e0*/  FFMA R21, R21, R10.reuse, 9.9999997473787516356e-06 ;  /* 0x3727c5ac15157423 */ /* 0x084fe2000000000a */
[-C--:B---3--:R-:W-:Y:S01]  /*06f0*/  FFMA R19, R19, R10.reuse, 9.9999997473787516356e-06 ;  /* 0x3727c5ac13137423 */ /* 0x088fe2000000000a */
[-C--:B------:R-:W-:Y:S01]  /*0700*/  FFMA R22, R15, R10.reuse, 9.9999997473787516356e-06 ;  /* 0x3727c5ac0f167423 */ /* 0x080fe2000000000a */
[----:B------:R-:W-:Y:S01]  /*0710*/  FFMA R23, R23, R10, 9.9999997473787516356e-06 ;  /* 0x3727c5ac17177423 */ /* 0x000fe2000000000a */
[----:B------:R-:W-:Y:S01]  /*0720*/  FADD R6, R6, -R13 ;  /* 0x8000000d06067221 */ /* 0x000fe20000000000 */
[----:B0-----:R-:W-:-:S04]  /*0730*/  IMAD.WIDE R12, R12, 0x4, R28 ;  /* 0x000000040c0c7825 */ /* 0x001fc800078e021c */
[----:B------:R-:W-:Y:S01]  /*0740*/  FADD R4, R4, -R20 ;  /* 0x8000001404047221 */ /* 0x000fe20000000000 */
[----:B------:R-:W-:Y:S01]  /*0750*/  FADD R5, R5, -R14 ;  /* 0x8000000e05057221 */ /* 0x000fe20000000000 */
[-C--:B------:R-:W-:Y:S01]  /*0760*/  FFMA R20, R27, R10.reuse, 9.9999997473787516356e-06 ;  /* 0x3727c5ac1b147423 */ /* 0x080fe2000000000a */
[-C--:B------:R-:W-:Y:S01]  /*0770*/  FFMA R24, R24, R10.reuse, 9.9999997473787516356e-06 ;  /* 0x3727c5ac18187423 */ /* 0x080fe2000000000a */
[----:B------:R-:W2:Y:S01]  /*0780*/  LDG.E.EL.128 R12, desc[UR4][R12.64] ;  /* 0x000000040c0c7981 */ /* 0x000ea2000c2e1d00 */
[-C--:B------:R-:W-:Y:S01]  /*0790*/  FFMA R25, R25, R10.reuse, 9.9999997473787516356e-06 ;  /* 0x3727c5ac19197423 */ /* 0x080fe2000000000a */
[----:B------:R-:W-:Y:S02]  /*07a0*/  FFMA R26, R26, R10, 9.9999997473787516356e-06 ;  /* 0x3727c5ac1a1a7423 */ /* 0x000fe4000000000a */
[----:B------:R-:W2:Y:S01]  /*07b0*/  LDG.E.EL.128 R8, desc[UR4][R8.64] ;  /* 0x0000000408087981 */ /* 0x000ea2000c2e1d00 */
[----:B------:R-:W0:Y:S01]  /*07c0*/  MUFU.RSQ R28, R19 ;  /* 0x00000013001c7308 */ /* 0x000e220000001400 */
[----:B------:R-:W-:-:S07]  /*07d0*/  FADD R7, R7, -R2 ;  /* 0x8000000207077221 */ /* 0x000fce0000000000 */
[----:B------:R-:W-:Y:S08]  /*07e0*/  MUFU.RSQ R27, R20 ;  /* 0x00000014001b7308 */ /* 0x000ff00000001400 */
[----:B------:R-:W1:Y:S01]  /*07f0*/  MUFU.RSQ R21, R21 ;  /* 0x0000001500157308 */ /* 0x000e620000001400 */
[----:B0-----:R-:W-:Y:S02]  /*0800*/  FMUL R29, R28, R3 ;  /* 0x000000031c1d7220 */ /* 0x001fe40000400000 */
[----:B------:R-:W0:Y:S05]  /*0810*/  LDC.64 R2, c[0x0][0x238] ;  /* 0x00008e00ff027b82 */ /* 0x000e2a0000000a00 */
[----:B------:R-:W3:Y:S08]  /*0820*/  MUFU.RSQ R22, R22 ;  /* 0x0000001600167308 */ /* 0x000ef00000001400 */
[----:B------:R-:W4:Y:S08]  /*0830*/  MUFU.RSQ R23, R23 ;  /* 0x0000001700177308 */ /* 0x000f300000001400 */
[----:B------:R-:W5:Y:S08]  /*0840*/  MUFU.RSQ R24, R24 ;  /* 0x0000001800187308 */ /* 0x000f700000001400 */
[----:B------:R-:W5:Y:S08]  /*0850*/  MUFU.RSQ R25, R25 ;  /* 0x0000001900197308 */ /* 0x000f700000001400 */
[----:B------:R-:W0:Y:S01]  /*0860*/  MUFU.RSQ R26, R26 ;  /* 0x0000001a001a7308 */ /* 0x000e220000001400 */
[----:B-1----:R-:W-:Y:S01]  /*0870*/  FMUL R16, R21, R16 ;  /* 0x0000001015107220 */ /* 0x002fe20000400000 */
[----:B---3--:R-:W-:Y:S01]  /*0880*/  FMUL R17, R22, R17 ;  /* 0x0000001116117220 */ /* 0x008fe20000400000 */
[----:B----4-:R-:W-:Y:S01]  /*0890*/  FMUL R18, R23, R18 ;  /* 0x0000001217127220 */ /* 0x010fe20000400000 */
[----:B------:R-:W-:Y:S01]  /*08a0*/  FMUL R27, R27, R4 ;  /* 0x000000041b1b7220 */ /* 0x000fe20000400000 */
[----:B-----5:R-:W-:Y:S01]  /*08b0*/  FMUL R20, R24, R5 ;  /* 0x0000000518147220 */ /* 0x020fe20000400000 */
[----:B------:R-:W-:Y:S01]  /*08c0*/  FMUL R5, R25, R6 ;  /* 0x0000000619057220 */ /* 0x000fe20000400000 */
[----:B0-----:R-:W-:Y:S01]  /*08d0*/  FMUL R4, R26, R7 ;  /* 0x000000071a047220 */ /* 0x001fe20000400000 */
[----:B------:R-:W-:-:S04]  /*08e0*/  IMAD.WIDE R2, R0, 0x4, R2 ;  /* 0x0000000400027825 */ /* 0x000fc800078e0202 */
[----:B--2---:R-:W-:Y:S01]  /*08f0*/  FFMA R29, R8, R29, R12 ;  /* 0x0000001d081d7223 */ /* 0x004fe2000000000c */
[----:B------:R-:W-:Y:S01]  /*0900*/  FFMA R16, R9, R16, R13 ;  /* 0x0000001009107223 */ /* 0x000fe2000000000d */
[----:B------:R-:W-:Y:S01]  /*0910*/  FFMA R17, R10, R17, R14 ;  /* 0x000000110a117223 */ /* 0x000fe2000000000e */
[----:B------:R-:W-:Y:S01]  /*0920*/  FFMA R18, R11, R18, R15 ;  /* 0x000000120b127223 */ /* 0x000fe2000000000f */
[----:B------:R-:W-:Y:S01]  /*0930*/  FFMA R8, R8, R27, R12 ;  /* 0x0000001b08087223 */ /* 0x000fe2000000000c */
[----:B------:R-:W-:Y:S01]  /*0940*/  FFMA R9, R9, R20, R13 ;  /* 0x0000001409097223 */ /* 0x000fe2000000000d */
[----:B------:R-:W-:Y:S01]  /*0950*/  FFMA R10, R10, R5, R14 ;  /* 0x000000050a0a7223 */ /* 0x000fe2000000000e */
[----:B------:R-:W-:Y:S01]  /*0960*/  FFMA R11, R11, R4, R15 ;  /* 0x000000040b0b7223 */ /* 0x000fe2000000000f */
[----:B------:R-:W-:Y:S02]  /*0970*/  FSETP.GEU.AND P6, PT, R29, RZ, PT ;  /* 0x000000ff1d00720b */ /* 0x000fe40003fce000 */
[----:B------:R-:W-:-:S02]  /*0980*/  FSETP.GEU.AND P0, PT, R8, RZ, PT ;  /* 0x000000ff0800720b */ /* 0x000fc40003f0e000 */
[----:B------:R-:W-:Y:S02]  /*0990*/  SEL R4, R29, RZ, P6 ;  /* 0x000000ff1d047207 */ /* 0x000fe40003000000 */
[----:B------:R-:W-:Y:S02]  /*09a0*/  FSETP.GEU.AND P1, PT, R18, RZ, PT ;  /* 0x000000ff1200720b */ /* 0x000fe40003f2e000 */
[----:B------:R-:W-:Y:S02]  /*09b0*/  FSETP.GEU.AND P2, PT, R17, RZ, PT ;  /* 0x000000ff1100720b */ /* 0x000fe40003f4e000 */
[----:B------:R-:W-:Y:S02]  /*09c0*/  FSETP.GEU.AND P3, PT, R16, RZ, PT ;  /* 0x000000ff1000720b */ /* 0x000fe40003f6e000 */
[----:B------:R-:W-:Y:S02]  /*09d0*/  FSETP.GEU.AND P4, PT, R10, RZ, PT ;  /* 0x000000ff0a00720b */ /* 0x000fe40003f8e000 */
[----:B------:R-:W-:-:S02]  /*09e0*/  FSETP.GEU.AND P5, PT, R9, RZ, PT ;  /* 0x000000ff0900720b */ /* 0x000fc40003fae000 */
[----:B------:R-:W-:Y:S02]  /*09f0*/  FSETP.GEU.AND P6, PT, R11, RZ, PT ;  /* 0x000000ff0b00720b */ /* 0x000fe40003fce000 */
[----:B------:R-:W-:Y:S02]  /*0a00*/  SEL R8, R8, RZ, P0 ;  /* 0x000000ff08087207 */ /* 0x000fe40000000000 */
[----:B------:R-:W-:Y:S02]  /*0a10*/  SEL R7, R18, RZ, P1 ;  /* 0x000000ff12077207 */ /* 0x000fe40000800000 */
[----:B------:R-:W-:Y:S02]  /*0a20*/  SEL R6, R17, RZ, P2 ;  /* 0x000000ff11067207 */ /* 0x000fe40001000000 */
[----:B------:R-:W-:Y:S02]  /*0a30*/  SEL R5, R16, RZ, P3 ;  /* 0x000000ff10057207 */ /* 0x000fe40001800000 */
[----:B------:R-:W-:-:S02]  /*0a40*/  SEL R10, R10, RZ, P4 ;  /* 0x000000ff0a0a7207 */ /* 0x000fc40002000000 */
[----:B------:R-:W-:Y:S02]  /*0a50*/  SEL R9, R9, RZ, P5 ;  /* 0x000000ff09097207 */ /* 0x000fe40002800000 */
[----:B------:R-:W-:Y:S01]  /*0a60*/  SEL R11, R11, RZ, P6 ;  /* 0x000000ff0b0b7207 */ /* 0x000fe20003000000 */
[----:B------:R-:W-:Y:S04]  /*0a70*/  STG.E.128 desc[UR4][R2.64], R4 ;  /* 0x0000000402007986 */ /* 0x000fe8000c101d04 */
[----:B------:R-:W-:Y:S01]  /*0a80*/  STG.E.128 desc[UR4][R2.64+0x800], R8 ;  /* 0x0008000802007986 */ /* 0x000fe2000c101d04 */
[----:B------:R-:W-:Y:S05]  /*0a90*/  EXIT ;  /* 0x000000000000794d */ /* 0x000fea0003800000 */
.L_x_0:
[----:B------:R-:W-:-:S00]  /*0aa0*/  BRA `(.L_x_0) ;  /* 0xfffffffc00fc7947 */ /* 0x000fc0000383ffff */
[----:B------:R-:W-:-:S00]  /*0ab0*/  NOP ;  /* 0x0000000000007918 */ /* 0x000fc00000000000 */
        /* <DEDUP_REMOVED lines=12> */
.L_x_1:


//--------------------- .nv.global.init           --------------------------
	.section	.nv.global.init,"aw",@progbits
.nv.global.init:
	.type		_$_str,@object
	.size		_$_str,(.L_0 - _$_str)
_$_str:
        /*0000*/ 	.byte	0x5f, 0x5f, 0x43, 0x55, 0x44, 0x41, 0x5f, 0x46, 0x54, 0x5a, 0x00
.L_0:


//--------------------- .nv.constant0.triton_poi_fused_native_group_norm_relu_25 --------------------------
	.section	.nv.constant0.triton_poi_fused_native_group_norm_relu_25,"a",@progbits
	.sectionflags	@""
	.align	4
.nv.constant0.triton_poi_fused_native_group_norm_relu_25:
	.zero		580
